//
// Generated by NVIDIA NVVM Compiler
//
// Compiler Build ID: CL-36424714
// Cuda compilation tools, release 13.0, V13.0.88
// Based on NVVM 20.0.0
//

.version 9.0
.target sm_100
.address_size 64

	// .globl	_Z3gpuPii
.extern .func  (.param .b32 func_retval0) vprintf
(
	.param .b64 vprintf_param_0,
	.param .b64 vprintf_param_1
)
;
.global .align 1 .b8 $str[76] = {103, 112, 117, 32, 78, 79, 84, 32, 112, 114, 111, 99, 101, 115, 115, 32, 116, 104, 114, 101, 97, 100, 95, 105, 32, 61, 32, 37, 100, 44, 98, 108, 111, 99, 107, 73, 100, 120, 46, 120, 32, 61, 32, 37, 100, 44, 32, 98, 108, 111, 99, 107, 68, 105, 109, 46, 120, 61, 32, 37, 100, 44, 32, 115, 116, 114, 105, 100, 101, 61, 37, 100, 32, 32, 10};
.global .align 1 .b8 $str$1[48] = {103, 112, 117, 32, 112, 114, 111, 99, 101, 115, 115, 32, 105, 32, 61, 32, 37, 100, 32, 44, 116, 104, 114, 101, 97, 100, 95, 105, 32, 61, 32, 37, 100, 44, 32, 115, 116, 114, 105, 100, 101, 61, 37, 100, 32, 32, 10};

.visible .entry _Z3gpuPii(
	.param .u64 .ptr .align 1 _Z3gpuPii_param_0,
	.param .u32 _Z3gpuPii_param_1
)
{
	.local .align 16 .b8 	__local_depot0[16];
	.reg .b64 	%SP;
	.reg .b64 	%SPL;
	.reg .pred 	%p<3>;
	.reg .b32 	%r<17>;
	.reg .b64 	%rd<12>;

	mov.u64 	%SPL, __local_depot0;
	cvta.local.u64 	%SP, %SPL;
	ld.param.u64 	%rd3, [_Z3gpuPii_param_0];
	ld.param.u32 	%r5, [_Z3gpuPii_param_1];
	add.u64 	%rd4, %SP, 0;
	add.u64 	%rd1, %SPL, 0;
	mov.u32 	%r6, %ctaid.x;
	mov.u32 	%r7, %ntid.x;
	mov.u32 	%r8, %tid.x;
	mad.lo.s32 	%r1, %r6, %r7, %r8;
	mov.u32 	%r9, %nctaid.x;
	mul.lo.s32 	%r2, %r9, %r7;
	st.local.v4.u32 	[%rd1], {%r1, %r6, %r7, %r2};
	mov.u64 	%rd5, $str;
	cvta.global.u64 	%rd6, %rd5;
	{ // callseq 0, 0
	.param .b64 param0;
	st.param.b64 	[param0], %rd6;
	.param .b64 param1;
	st.param.b64 	[param1], %rd4;
	.param .b32 retval0;
	call.uni (retval0), 
	vprintf, 
	(
	param0, 
	param1
	);
	ld.param.b32 	%r10, [retval0];
	} // callseq 0
	setp.ge.s32 	%p1, %r1, %r5;
	@%p1 bra 	$L__BB0_3;
	cvta.to.global.u64 	%rd2, %rd3;
	mov.u64 	%rd7, $str$1;
	mov.u32 	%r16, %r1;
$L__BB0_2:
	st.local.v2.u32 	[%rd1], {%r16, %r1};
	st.local.u32 	[%rd1+8], %r2;
	cvta.global.u64 	%rd8, %rd7;
	{ // callseq 1, 0
	.param .b64 param0;
	st.param.b64 	[param0], %rd8;
	.param .b64 param1;
	st.param.b64 	[param1], %rd4;
	.param .b32 retval0;
	call.uni (retval0), 
	vprintf, 
	(
	param0, 
	param1
	);
	ld.param.b32 	%r12, [retval0];
	} // callseq 1
	mul.wide.s32 	%rd10, %r16, 4;
	add.s64 	%rd11, %rd2, %rd10;
	ld.global.u32 	%r14, [%rd11];
	shl.b32 	%r15, %r14, 1;
	st.global.u32 	[%rd11], %r15;
	add.s32 	%r16, %r16, %r2;
	setp.lt.s32 	%p2, %r16, %r5;
	@%p2 bra 	$L__BB0_2;
$L__BB0_3:
	ret;

}


// ===== COMPILED SASS (sm_100) =====

	.target	sm_100

	.elftype	@"ET_EXEC"


//--------------------- .note.nv.tkinfo           --------------------------
	.section	.note.nv.tkinfo,"",@"SHT_NOTE"
	.sectionflags	@"SHF_NOTE_NV_TKINFO"
	.tkinfo
        /*0018*/ 	.word	0x00000002
        /*0030*/ 	.string	""
        /*0030*/ 	.string	"ptxas"
        /*0030*/ 	.string	"Cuda compilation tools, release 13.0, V13.0.88"
        /*0030*/ 	.string	"Build cuda_13.0.r13.0/compiler.36424714_0"
        /*0030*/ 	.string	"-arch sm_100 -m 64 "



//--------------------- .note.nv.cuinfo           --------------------------
	.section	.note.nv.cuinfo,"",@"SHT_NOTE"
	.sectionflags	@"SHF_NOTE_NV_CUINFO"
        /*0018*/ 	.short	0x0002
        /*001a*/ 	.short	0x0064
        /*001c*/ 	.short	0x0082
	.zero		2


//--------------------- .nv.info                  --------------------------
	.section	.nv.info,"",@"SHT_CUDA_INFO"
	.align	4


	//----- nvinfo : EIATTR_REGCOUNT
	.align		4
        /*0000*/ 	.byte	0x04, 0x2f
        /*0002*/ 	.short	(.L_3 - .L_2)
	.align		4
.L_2:
        /*0004*/ 	.word	index@(_Z3gpuPii)
        /*0008*/ 	.word	0x0000001b


	//----- nvinfo : EIATTR_FRAME_SIZE
	.align		4
.L_3:
        /*000c*/ 	.byte	0x04, 0x11
        /*000e*/ 	.short	(.L_5 - .L_4)
	.align		4
.L_4:
        /*0010*/ 	.word	index@(_Z3gpuPii)
        /*0014*/ 	.word	0x00000010


	//----- nvinfo : EIATTR_MIN_STACK_SIZE
	.align		4
.L_5:
        /*0018*/ 	.byte	0x04, 0x12
        /*001a*/ 	.short	(.L_7 - .L_6)
	.align		4
.L_6:
        /*001c*/ 	.word	index@(_Z3gpuPii)
        /*0020*/ 	.word	0x00000010
.L_7:


//--------------------- .nv.compat                --------------------------
	.section	.nv.compat,"",@"SHT_CUDA_COMPAT_INFO"
	.align	4
        /*0000*/ 	.byte	0x02, 0x09, 0x00, 0x00, 0x02, 0x02, 0x01, 0x00, 0x02, 0x05, 0x05, 0x00, 0x03, 0x07, 0x01, 0x01
        /*0010*/ 	.byte	0x02, 0x03, 0x00, 0x00, 0x02, 0x06, 0x01, 0x00, 0x04, 0x0b, 0x08, 0x00, 0x09, 0x00, 0x00, 0x00
        /*0020*/ 	.byte	0x00, 0x00, 0x00, 0x00


//--------------------- .nv.info._Z3gpuPii        --------------------------
	.section	.nv.info._Z3gpuPii,"",@"SHT_CUDA_INFO"
	.sectionflags	@""
	.align	4


	//----- nvinfo : EIATTR_CUDA_API_VERSION
	.align		4
        /*0000*/ 	.byte	0x04, 0x37
        /*0002*/ 	.short	(.L_9 - .L_8)
.L_8:
        /*0004*/ 	.word	0x00000082


	//----- nvinfo : EIATTR_KPARAM_INFO
	.align		4
.L_9:
        /*0008*/ 	.byte	0x04, 0x17
        /*000a*/ 	.short	(.L_11 - .L_10)
.L_10:
        /*000c*/ 	.word	0x00000000
        /*0010*/ 	.short	0x0001
        /*0012*/ 	.short	0x0008
        /*0014*/ 	.byte	0x00, 0xf0, 0x11, 0x00


	//----- nvinfo : EIATTR_KPARAM_INFO
	.align		4
.L_11:
        /*0018*/ 	.byte	0x04, 0x17
        /*001a*/ 	.short	(.L_13 - .L_12)
.L_12:
        /*001c*/ 	.word	0x00000000
        /*0020*/ 	.short	0x0000
        /*0022*/ 	.short	0x0000
        /*0024*/ 	.byte	0x00, 0xf5, 0x21, 0x00


	//----- nvinfo : EIATTR_SPARSE_MMA_MASK
	.align		4
.L_13:
        /*0028*/ 	.byte	0x03, 0x50
        /*002a*/ 	.short	0x0000


	//----- nvinfo : EIATTR_MAXREG_COUNT
	.align		4
        /*002c*/ 	.byte	0x03, 0x1b
        /*002e*/ 	.short	0x00ff


	//----- nvinfo : EIATTR_EXTERNS
	.align		4
        /*0030*/ 	.byte	0x04, 0x0f
        /*0032*/ 	.short	(.L_15 - .L_14)


	//   ....[0]....
	.align		4
.L_14:
        /*0034*/ 	.word	index@(vprintf)


	//----- nvinfo : EIATTR_MERCURY_ISA_VERSION
	.align		4
.L_15:
        /*0038*/ 	.byte	0x03, 0x5f
        /*003a*/ 	.short	0x0101


	//----- nvinfo : EIATTR_VRC_CTA_INIT_COUNT
	.align		4
        /*003c*/ 	.byte	0x02, 0x4a
	.zero		1
	.zero		1


	//----- nvinfo : EIATTR_SYSCALL_OFFSETS
	.align		4
        /*0040*/ 	.byte	0x04, 0x46
        /*0042*/ 	.short	(.L_17 - .L_16)


	//   ....[0]....
.L_16:
        /*0044*/ 	.word	0x00000170


	//   ....[1]....
        /*0048*/ 	.word	0x00000270


	//----- nvinfo : EIATTR_EXIT_INSTR_OFFSETS
	.align		4
.L_17:
        /*004c*/ 	.byte	0x04, 0x1c
        /*004e*/ 	.short	(.L_19 - .L_18)


	//   ....[0]....
.L_18:
        /*0050*/ 	.word	0x000001a0


	//   ....[1]....
        /*0054*/ 	.word	0x00000320


	//----- nvinfo : EIATTR_CRS_STACK_SIZE
	.align		4
.L_19:
        /*0058*/ 	.byte	0x04, 0x1e
        /*005a*/ 	.short	(.L_21 - .L_20)
.L_20:
        /*005c*/ 	.word	0x00000000


	//----- nvinfo : EIATTR_CBANK_PARAM_SIZE
	.align		4
.L_21:
        /*0060*/ 	.byte	0x03, 0x19
        /*0062*/ 	.short	0x000c


	//----- nvinfo : EIATTR_PARAM_CBANK
	.align		4
        /*0064*/ 	.byte	0x04, 0x0a
        /*0066*/ 	.short	(.L_23 - .L_22)
	.align		4
.L_22:
        /*0068*/ 	.word	index@(.nv.constant0._Z3gpuPii)
        /*006c*/ 	.short	0x0380
        /*006e*/ 	.short	0x000c


	//----- nvinfo : EIATTR_SW_WAR
	.align		4
.L_23:
        /*0070*/ 	.byte	0x04, 0x36
        /*0072*/ 	.short	(.L_25 - .L_24)
.L_24:
        /*0074*/ 	.word	0x00000008
.L_25:


//--------------------- .nv.callgraph             --------------------------
	.section	.nv.callgraph,"",@"SHT_CUDA_CALLGRAPH"
	.align	4
	.sectionentsize	8
	.align		4
        /*0000*/ 	.word	0x00000000
	.align		4
        /*0004*/ 	.word	0xffffffff
	.align		4
        /*0008*/ 	.word	index@(_Z3gpuPii)
	.align		4
        /*000c*/ 	.word	index@(vprintf)
	.align		4
        /*0010*/ 	.word	0x00000000
	.align		4
        /*0014*/ 	.word	0xfffffffe
	.align		4
        /*0018*/ 	.word	0x00000000
	.align		4
        /*001c*/ 	.word	0xfffffffd
	.align		4
        /*0020*/ 	.word	0x00000000
	.align		4
        /*0024*/ 	.word	0xfffffffc


//--------------------- .nv.constant4             --------------------------
	.section	.nv.constant4,"a",@progbits
	.align	8
	.align		8
.nv.constant4:
        /*0000*/ 	.dword	vprintf
	.align		8
        /*0008*/ 	.dword	$str
	.align		8
        /*0010*/ 	.dword	$str$1


//--------------------- .text._Z3gpuPii           --------------------------
	.section	.text._Z3gpuPii,"ax",@progbits
	.align	128
        .global         _Z3gpuPii
        .type           _Z3gpuPii,@function
        .size           _Z3gpuPii,(.L_x_4 - _Z3gpuPii)
        .other          _Z3gpuPii,@"STO_CUDA_ENTRY STV_DEFAULT"
_Z3gpuPii:
.text._Z3gpuPii:
[----:B------:R-:W0:Y:S01]  /*0000*/  LDC R1, c[0x0][0x37c] ;  /* 0x0000df00ff017b82 */ /* 0x000e220000000800 */
[----:B------:R-:W1:Y:S01]  /*0010*/  S2R R23, SR_TID.X ;  /* 0x0000000000177919 */ /* 0x000e620000002100 */
[----:B------:R-:W2:Y:S06]  /*0020*/  LDCU UR5, c[0x0][0x2fc] ;  /* 0x00005f80ff0577ac */ /* 0x000eac0008000800 */
[----:B------:R-:W3:Y:S01]  /*0030*/  LDC R18, c[0x0][0x360] ;  /* 0x0000d800ff127b82 */ /* 0x000ee20000000800 */
[----:B0-----:R-:W-:Y:S01]  /*0040*/  VIADD R1, R1, 0xfffffff0 ;  /* 0xfffffff001017836 */ /* 0x001fe20000000000 */
[----:B------:R-:W1:Y:S01]  /*0050*/  S2R R17, SR_CTAID.X ;  /* 0x0000000000117919 */ /* 0x000e620000002500 */
[----:B------:R-:W3:Y:S01]  /*0060*/  LDCU UR6, c[0x0][0x370] ;  /* 0x00006e00ff0677ac */ /* 0x000ee20008000800 */
[----:B------:R-:W-:Y:S01]  /*0070*/  MOV R0, 0x0 ;  /* 0x0000000000007802 */ /* 0x000fe20000000f00 */
[----:B------:R-:W0:Y:S03]  /*0080*/  LDCU UR4, c[0x0][0x2f8] ;  /* 0x00005f00ff0477ac */ /* 0x000e260008000800 */
[----:B------:R4:W4:Y:S01]  /*0090*/  LDC.64 R8, c[0x4][R0] ;  /* 0x0100000000087b82 */ /* 0x0009220000000a00 */
[----:B------:R-:W5:Y:S01]  /*00a0*/  LDCU.64 UR8, c[0x4][0x8] ;  /* 0x01000100ff0877ac */ /* 0x000f620008000a00 */
[----:B------:R-:W1:Y:S01]  /*00b0*/  LDCU UR36, c[0x0][0x388] ;  /* 0x00007100ff2477ac */ /* 0x000e620008000800 */
[----:B---3--:R-:W-:Y:S01]  /*00c0*/  IMAD R19, R18, UR6, RZ ;  /* 0x0000000612137c24 */ /* 0x008fe2000f8e02ff */
[----:B0-----:R-:W-:-:S02]  /*00d0*/  IADD3 R24, P0, PT, R1, UR4, RZ ;  /* 0x0000000401187c10 */ /* 0x001fc4000ff1e0ff */
[----:B-----5:R-:W-:-:S03]  /*00e0*/  MOV R4, UR8 ;  /* 0x0000000800047c02 */ /* 0x020fc60008000f00 */
[----:B--2---:R-:W-:Y:S01]  /*00f0*/  IMAD.X R2, RZ, RZ, UR5, P0 ;  /* 0x00000005ff027e24 */ /* 0x004fe200080e06ff */
[----:B------:R-:W-:Y:S01]  /*0100*/  MOV R6, R24 ;  /* 0x0000001800067202 */ /* 0x000fe20000000f00 */
[----:B------:R-:W-:Y:S02]  /*0110*/  IMAD.U32 R5, RZ, RZ, UR9 ;  /* 0x00000009ff057e24 */ /* 0x000fe4000f8e00ff */
[----:B-1----:R-:W-:Y:S02]  /*0120*/  IMAD R23, R17, R18, R23 ;  /* 0x0000001211177224 */ /* 0x002fe400078e0217 */
[----:B------:R-:W-:Y:S02]  /*0130*/  IMAD.MOV.U32 R7, RZ, RZ, R2 ;  /* 0x000000ffff077224 */ /* 0x000fe400078e0002 */
[----:B------:R-:W-:-:S05]  /*0140*/  IMAD.MOV.U32 R16, RZ, RZ, R23 ;  /* 0x000000ffff107224 */ /* 0x000fca00078e0017 */
[----:B------:R0:W-:Y:S02]  /*0150*/  STL.128 [R1], R16 ;  /* 0x0000001001007387 */ /* 0x0001e40000100c00 */
[----:B------:R-:W-:-:S07]  /*0160*/  LEPC R20, `(.L_x_0) ;  /* 0x000000001014794e */ /* 0x000fce0000000000 */
[----:B0---4-:R-:W-:Y:S05]  /*0170*/  CALL.ABS.NOINC R8 ;  /* 0x0000000008007343 */ /* 0x011fea0003c00000 */
.L_x_0:
[----:B------:R-:W0:Y:S02]  /*0180*/  LDCU UR4, c[0x0][0x388] ;  /* 0x00007100ff0477ac */ /* 0x000e240008000800 */
[----:B0-----:R-:W-:-:S13]  /*0190*/  ISETP.GE.AND P0, PT, R23, UR4, PT ;  /* 0x0000000417007c0c */ /* 0x001fda000bf06270 */
[----:B------:R-:W-:Y:S05]  /*01a0*/  @P0 EXIT ;  /* 0x000000000000094d */ /* 0x000fea0003800000 */
[----:B------:R-:W0:Y:S01]  /*01b0*/  LDC.64 R16, c[0x0][0x358] ;  /* 0x0000d600ff107b82 */ /* 0x000e220000000a00 */
[----:B------:R-:W-:-:S07]  /*01c0*/  IMAD.MOV.U32 R22, RZ, RZ, R23 ;  /* 0x000000ffff167224 */ /* 0x000fce00078e0017 */
.L_x_2:
[----:B------:R-:W-:Y:S01]  /*01d0*/  MOV R0, 0x0 ;  /* 0x0000000000007802 */ /* 0x000fe20000000f00 */
[----:B-1----:R1:W-:Y:S01]  /*01e0*/  STL.64 [R1], R22 ;  /* 0x0000001601007387 */ /* 0x0023e20000100a00 */
[----:B------:R-:W2:Y:S01]  /*01f0*/  LDCU.64 UR4, c[0x4][0x10] ;  /* 0x01000200ff0477ac */ /* 0x000ea20008000a00 */
[----:B------:R-:W-:Y:S01]  /*0200*/  IMAD.MOV.U32 R6, RZ, RZ, R24 ;  /* 0x000000ffff067224 */ /* 0x000fe200078e0018 */
[----:B------:R1:W3:Y:S01]  /*0210*/  LDC.64 R8, c[0x4][R0] ;  /* 0x0100000000087b82 */ /* 0x0002e20000000a00 */
[----:B------:R1:W-:Y:S01]  /*0220*/  STL [R1+0x8], R19 ;  /* 0x0000081301007387 */ /* 0x0003e20000100800 */
[----:B------:R-:W-:Y:S02]  /*0230*/  MOV R7, R2 ;  /* 0x0000000200077202 */ /* 0x000fe40000000f00 */
[----:B--2---:R-:W-:Y:S01]  /*0240*/  MOV R4, UR4 ;  /* 0x0000000400047c02 */ /* 0x004fe20008000f00 */
[----:B-1----:R-:W-:-:S07]  /*0250*/  IMAD.U32 R5, RZ, RZ, UR5 ;  /* 0x00000005ff057e24 */ /* 0x002fce000f8e00ff */
[----:B------:R-:W-:-:S07]  /*0260*/  LEPC R20, `(.L_x_1) ;  /* 0x000000001014794e */ /* 0x000fce0000000000 */
[----:B0--3--:R-:W-:Y:S05]  /*0270*/  CALL.ABS.NOINC R8 ;  /* 0x0000000008007343 */ /* 0x009fea0003c00000 */
.L_x_1:
[----:B------:R-:W0:Y:S01]  /*0280*/  LDC.64 R4, c[0x0][0x380] ;  /* 0x0000e000ff047b82 */ /* 0x000e220000000a00 */
[----:B------:R-:W-:Y:S02]  /*0290*/  R2UR UR4, R16 ;  /* 0x00000000100472ca */ /* 0x000fe400000e0000 */
[----:B------:R-:W-:Y:S01]  /*02a0*/  R2UR UR5, R17 ;  /* 0x00000000110572ca */ /* 0x000fe200000e0000 */
[----:B0-----:R-:W-:-:S12]  /*02b0*/  IMAD.WIDE R4, R22, 0x4, R4 ;  /* 0x0000000416047825 */ /* 0x001fd800078e0204 */
[----:B------:R-:W2:Y:S01]  /*02c0*/  LDG.E R0, desc[UR4][R4.64] ;  /* 0x0000000404007981 */ /* 0x000ea2000c1e1900 */
[----:B------:R-:W-:-:S04]  /*02d0*/  IADD3 R22, PT, PT, R19, R22, RZ ;  /* 0x0000001613167210 */ /* 0x000fc80007ffe0ff */
[----:B------:R-:W-:Y:S01]  /*02e0*/  ISETP.GE.AND P0, PT, R22, UR36, PT ;  /* 0x0000002416007c0c */ /* 0x000fe2000bf06270 */
[----:B--2---:R-:W-:-:S05]  /*02f0*/  IMAD.SHL.U32 R3, R0, 0x2, RZ ;  /* 0x0000000200037824 */ /* 0x004fca00078e00ff */
[----:B------:R1:W-:Y:S07]  /*0300*/  STG.E desc[UR4][R4.64], R3 ;  /* 0x0000000304007986 */ /* 0x0003ee000c101904 */
[----:B------:R-:W-:Y:S05]  /*0310*/  @!P0 BRA `(.L_x_2) ;  /* 0xfffffffc00ac8947 */ /* 0x000fea000383ffff */
[----:B------:R-:W-:Y:S05]  /*0320*/  EXIT ;  /* 0x000000000000794d */ /* 0x000fea0003800000 */
.L_x_3:
[----:B------:R-:W-:-:S00]  /*0330*/  BRA `(.L_x_3) ;  /* 0xfffffffc00fc7947 */ /* 0x000fc0000383ffff */
[----:B------:R-:W-:-:S00]  /*0340*/  NOP ;  /* 0x0000000000007918 */ /* 0x000fc00000000000 */
        /* <DEDUP_REMOVED lines=11> */
.L_x_4:


//--------------------- .nv.global.init           --------------------------
	.section	.nv.global.init,"aw",@progbits
.nv.global.init:
	.type		$str$1,@object
	.size		$str$1,($str - $str$1)
$str$1:
        /*0000*/ 	.byte	0x67, 0x70, 0x75, 0x20, 0x70, 0x72, 0x6f, 0x63, 0x65, 0x73, 0x73, 0x20, 0x69, 0x20, 0x3d, 0x20
        /*0010*/ 	.byte	0x25, 0x64, 0x20, 0x2c, 0x74, 0x68, 0x72, 0x65, 0x61, 0x64, 0x5f, 0x69, 0x20, 0x3d, 0x20, 0x25
        /*0020*/ 	.byte	0x64, 0x2c, 0x20, 0x73, 0x74, 0x72, 0x69, 0x64, 0x65, 0x3d, 0x25, 0x64, 0x20, 0x20, 0x0a, 0x00
	.type		$str,@object
	.size		$str,(.L_0 - $str)
$str:
        /*0030*/ 	.byte	0x67, 0x70, 0x75, 0x20, 0x4e, 0x4f, 0x54, 0x20, 0x70, 0x72, 0x6f, 0x63, 0x65, 0x73, 0x73, 0x20
        /*0040*/ 	.byte	0x74, 0x68, 0x72, 0x65, 0x61, 0x64, 0x5f, 0x69, 0x20, 0x3d, 0x20, 0x25, 0x64, 0x2c, 0x62, 0x6c
        /*0050*/ 	.byte	0x6f, 0x63, 0x6b, 0x49, 0x64, 0x78, 0x2e, 0x78, 0x20, 0x3d, 0x20, 0x25, 0x64, 0x2c, 0x20, 0x62
        /*0060*/ 	.byte	0x6c, 0x6f, 0x63, 0x6b, 0x44, 0x69, 0x6d, 0x2e, 0x78, 0x3d, 0x20, 0x25, 0x64, 0x2c, 0x20, 0x73
        /*0070*/ 	.byte	0x74, 0x72, 0x69, 0x64, 0x65, 0x3d, 0x25, 0x64, 0x20, 0x20, 0x0a, 0x00
.L_0:


//--------------------- .nv.shared.reserved.0     --------------------------
	.section	.nv.shared.reserved.0,"aw",@nobits
	.weak		__nv_reservedSMEM_offset_0_alias
	.size		__nv_reservedSMEM_offset_0_alias, 0, 64
	.other		__nv_reservedSMEM_offset_0_alias,@"STO_CUDA_RESERVED_SHARED STV_DEFAULT"
__nv_reservedSMEM_offset_0_alias:
	.zero		0
	.zero		64


//--------------------- .nv.constant0._Z3gpuPii   --------------------------
	.section	.nv.constant0._Z3gpuPii,"a",@progbits
	.sectionflags	@""
	.align	4
.nv.constant0._Z3gpuPii:
	.zero		908


//--------------------- SYMBOLS --------------------------

	.type		.nv.reservedSmem.offset0,@object
	.size		.nv.reservedSmem.offset0,0x4
	.type		vprintf,@function
